//
// Generated by NVIDIA NVVM Compiler
//
// Compiler Build ID: CL-36424714
// Cuda compilation tools, release 13.0, V13.0.88
// Based on NVVM 20.0.0
//

.version 9.0
.target sm_100
.address_size 64

	// .globl	_Z10add_vectorPiS_S_

.visible .entry _Z10add_vectorPiS_S_(
	.param .u64 .ptr .align 1 _Z10add_vectorPiS_S__param_0,
	.param .u64 .ptr .align 1 _Z10add_vectorPiS_S__param_1,
	.param .u64 .ptr .align 1 _Z10add_vectorPiS_S__param_2
)
{
	.reg .b32 	%r<5>;
	.reg .b64 	%rd<11>;

	ld.param.u64 	%rd1, [_Z10add_vectorPiS_S__param_0];
	ld.param.u64 	%rd2, [_Z10add_vectorPiS_S__param_1];
	ld.param.u64 	%rd3, [_Z10add_vectorPiS_S__param_2];
	cvta.to.global.u64 	%rd4, %rd3;
	cvta.to.global.u64 	%rd5, %rd2;
	cvta.to.global.u64 	%rd6, %rd1;
	mov.u32 	%r1, %ctaid.x;
	mul.wide.u32 	%rd7, %r1, 4;
	add.s64 	%rd8, %rd6, %rd7;
	ld.global.u32 	%r2, [%rd8];
	add.s64 	%rd9, %rd5, %rd7;
	ld.global.u32 	%r3, [%rd9];
	add.s32 	%r4, %r3, %r2;
	add.s64 	%rd10, %rd4, %rd7;
	st.global.u32 	[%rd10], %r4;
	ret;

}


// ===== COMPILED SASS (sm_100) =====

	.target	sm_100

	.elftype	@"ET_EXEC"


//--------------------- .note.nv.tkinfo           --------------------------
	.section	.note.nv.tkinfo,"",@"SHT_NOTE"
	.sectionflags	@"SHF_NOTE_NV_TKINFO"
	.tkinfo
        /*0018*/ 	.word	0x00000002
        /*0030*/ 	.string	""
        /*0030*/ 	.string	"ptxas"
        /*0030*/ 	.string	"Cuda compilation tools, release 13.0, V13.0.88"
        /*0030*/ 	.string	"Build cuda_13.0.r13.0/compiler.36424714_0"
        /*0030*/ 	.string	"-arch sm_100 -m 64 "



//--------------------- .note.nv.cuinfo           --------------------------
	.section	.note.nv.cuinfo,"",@"SHT_NOTE"
	.sectionflags	@"SHF_NOTE_NV_CUINFO"
        /*0018*/ 	.short	0x0002
        /*001a*/ 	.short	0x0064
        /*001c*/ 	.short	0x0082
	.zero		2


//--------------------- .nv.info                  --------------------------
	.section	.nv.info,"",@"SHT_CUDA_INFO"
	.align	4


	//----- nvinfo : EIATTR_REGCOUNT
	.align		4
        /*0000*/ 	.byte	0x04, 0x2f
        /*0002*/ 	.short	(.L_1 - .L_0)
	.align		4
.L_0:
        /*0004*/ 	.word	index@(_Z10add_vectorPiS_S_)
        /*0008*/ 	.word	0x0000000c


	//----- nvinfo : EIATTR_FRAME_SIZE
	.align		4
.L_1:
        /*000c*/ 	.byte	0x04, 0x11
        /*000e*/ 	.short	(.L_3 - .L_2)
	.align		4
.L_2:
        /*0010*/ 	.word	index@(_Z10add_vectorPiS_S_)
        /*0014*/ 	.word	0x00000000


	//----- nvinfo : EIATTR_MIN_STACK_SIZE
	.align		4
.L_3:
        /*0018*/ 	.byte	0x04, 0x12
        /*001a*/ 	.short	(.L_5 - .L_4)
	.align		4
.L_4:
        /*001c*/ 	.word	index@(_Z10add_vectorPiS_S_)
        /*0020*/ 	.word	0x00000000
.L_5:


//--------------------- .nv.compat                --------------------------
	.section	.nv.compat,"",@"SHT_CUDA_COMPAT_INFO"
	.align	4
        /*0000*/ 	.byte	0x02, 0x09, 0x00, 0x00, 0x02, 0x02, 0x01, 0x00, 0x02, 0x05, 0x05, 0x00, 0x03, 0x07, 0x01, 0x01
        /*0010*/ 	.byte	0x02, 0x03, 0x00, 0x00, 0x02, 0x06, 0x01, 0x00, 0x04, 0x0b, 0x08, 0x00, 0x09, 0x00, 0x00, 0x00
        /*0020*/ 	.byte	0x00, 0x00, 0x00, 0x00


//--------------------- .nv.info._Z10add_vectorPiS_S_ --------------------------
	.section	.nv.info._Z10add_vectorPiS_S_,"",@"SHT_CUDA_INFO"
	.sectionflags	@""
	.align	4


	//----- nvinfo : EIATTR_CUDA_API_VERSION
	.align		4
        /*0000*/ 	.byte	0x04, 0x37
        /*0002*/ 	.short	(.L_7 - .L_6)
.L_6:
        /*0004*/ 	.word	0x00000082


	//----- nvinfo : EIATTR_KPARAM_INFO
	.align		4
.L_7:
        /*0008*/ 	.byte	0x04, 0x17
        /*000a*/ 	.short	(.L_9 - .L_8)
.L_8:
        /*000c*/ 	.word	0x00000000
        /*0010*/ 	.short	0x0002
        /*0012*/ 	.short	0x0010
        /*0014*/ 	.byte	0x00, 0xf5, 0x21, 0x00


	//----- nvinfo : EIATTR_KPARAM_INFO
	.align		4
.L_9:
        /*0018*/ 	.byte	0x04, 0x17
        /*001a*/ 	.short	(.L_11 - .L_10)
.L_10:
        /*001c*/ 	.word	0x00000000
        /*0020*/ 	.short	0x0001
        /*0022*/ 	.short	0x0008
        /*0024*/ 	.byte	0x00, 0xf5, 0x21, 0x00


	//----- nvinfo : EIATTR_KPARAM_INFO
	.align		4
.L_11:
        /*0028*/ 	.byte	0x04, 0x17
        /*002a*/ 	.short	(.L_13 - .L_12)
.L_12:
        /*002c*/ 	.word	0x00000000
        /*0030*/ 	.short	0x0000
        /*0032*/ 	.short	0x0000
        /*0034*/ 	.byte	0x00, 0xf5, 0x21, 0x00


	//----- nvinfo : EIATTR_SPARSE_MMA_MASK
	.align		4
.L_13:
        /*0038*/ 	.byte	0x03, 0x50
        /*003a*/ 	.short	0x0000


	//----- nvinfo : EIATTR_MAXREG_COUNT
	.align		4
        /*003c*/ 	.byte	0x03, 0x1b
        /*003e*/ 	.short	0x00ff


	//----- nvinfo : EIATTR_MERCURY_ISA_VERSION
	.align		4
        /*0040*/ 	.byte	0x03, 0x5f
        /*0042*/ 	.short	0x0101


	//----- nvinfo : EIATTR_VRC_CTA_INIT_COUNT
	.align		4
        /*0044*/ 	.byte	0x02, 0x4a
	.zero		1
	.zero		1


	//----- nvinfo : EIATTR_EXIT_INSTR_OFFSETS
	.align		4
        /*0048*/ 	.byte	0x04, 0x1c
        /*004a*/ 	.short	(.L_15 - .L_14)


	//   ....[0]....
.L_14:
        /*004c*/ 	.word	0x000000d0


	//----- nvinfo : EIATTR_CBANK_PARAM_SIZE
	.align		4
.L_15:
        /*0050*/ 	.byte	0x03, 0x19
        /*0052*/ 	.short	0x0018


	//----- nvinfo : EIATTR_PARAM_CBANK
	.align		4
        /*0054*/ 	.byte	0x04, 0x0a
        /*0056*/ 	.short	(.L_17 - .L_16)
	.align		4
.L_16:
        /*0058*/ 	.word	index@(.nv.constant0._Z10add_vectorPiS_S_)
        /*005c*/ 	.short	0x0380
        /*005e*/ 	.short	0x0018


	//----- nvinfo : EIATTR_SW_WAR
	.align		4
.L_17:
        /*0060*/ 	.byte	0x04, 0x36
        /*0062*/ 	.short	(.L_19 - .L_18)
.L_18:
        /*0064*/ 	.word	0x00000008
.L_19:


//--------------------- .nv.callgraph             --------------------------
	.section	.nv.callgraph,"",@"SHT_CUDA_CALLGRAPH"
	.align	4
	.sectionentsize	8
	.align		4
        /*0000*/ 	.word	0x00000000
	.align		4
        /*0004*/ 	.word	0xffffffff
	.align		4
        /*0008*/ 	.word	0x00000000
	.align		4
        /*000c*/ 	.word	0xfffffffe
	.align		4
        /*0010*/ 	.word	0x00000000
	.align		4
        /*0014*/ 	.word	0xfffffffd
	.align		4
        /*0018*/ 	.word	0x00000000
	.align		4
        /*001c*/ 	.word	0xfffffffc


//--------------------- .text._Z10add_vectorPiS_S_ --------------------------
	.section	.text._Z10add_vectorPiS_S_,"ax",@progbits
	.align	128
        .global         _Z10add_vectorPiS_S_
        .type           _Z10add_vectorPiS_S_,@function
        .size           _Z10add_vectorPiS_S_,(.L_x_1 - _Z10add_vectorPiS_S_)
        .other          _Z10add_vectorPiS_S_,@"STO_CUDA_ENTRY STV_DEFAULT"
_Z10add_vectorPiS_S_:
.text._Z10add_vectorPiS_S_:
[----:B------:R-:W-:Y:S01]  /*0000*/  LDC R1, c[0x0][0x37c] ;  /* 0x0000df00ff017b82 */ /* 0x000fe20000000800 */
[----:B------:R-:W0:Y:S07]  /*0010*/  S2R R9, SR_CTAID.X ;  /* 0x0000000000097919 */ /* 0x000e2e0000002500 */
[----:B------:R-:W0:Y:S01]  /*0020*/  LDC.64 R2, c[0x0][0x380] ;  /* 0x0000e000ff027b82 */ /* 0x000e220000000a00 */
[----:B------:R-:W1:Y:S07]  /*0030*/  LDCU.64 UR4, c[0x0][0x358] ;  /* 0x00006b00ff0477ac */ /* 0x000e6e0008000a00 */
[----:B------:R-:W2:Y:S08]  /*0040*/  LDC.64 R4, c[0x0][0x388] ;  /* 0x0000e200ff047b82 */ /* 0x000eb00000000a00 */
[----:B------:R-:W3:Y:S01]  /*0050*/  LDC.64 R6, c[0x0][0x390] ;  /* 0x0000e400ff067b82 */ /* 0x000ee20000000a00 */
[----:B0-----:R-:W-:-:S04]  /*0060*/  IMAD.WIDE.U32 R2, R9, 0x4, R2 ;  /* 0x0000000409027825 */ /* 0x001fc800078e0002 */
[C---:B--2---:R-:W-:Y:S02]  /*0070*/  IMAD.WIDE.U32 R4, R9.reuse, 0x4, R4 ;  /* 0x0000000409047825 */ /* 0x044fe400078e0004 */
[----:B-1----:R-:W2:Y:S04]  /*0080*/  LDG.E R2, desc[UR4][R2.64] ;  /* 0x0000000402027981 */ /* 0x002ea8000c1e1900 */
[----:B------:R-:W2:Y:S01]  /*0090*/  LDG.E R5, desc[UR4][R4.64] ;  /* 0x0000000404057981 */ /* 0x000ea2000c1e1900 */
[----:B---3--:R-:W-:Y:S01]  /*00a0*/  IMAD.WIDE.U32 R6, R9, 0x4, R6 ;  /* 0x0000000409067825 */ /* 0x008fe200078e0006 */
[----:B--2---:R-:W-:-:S05]  /*00b0*/  IADD3 R9, PT, PT, R2, R5, RZ ;  /* 0x0000000502097210 */ /* 0x004fca0007ffe0ff */
[----:B------:R-:W-:Y:S01]  /*00c0*/  STG.E desc[UR4][R6.64], R9 ;  /* 0x0000000906007986 */ /* 0x000fe2000c101904 */
[----:B------:R-:W-:Y:S05]  /*00d0*/  EXIT ;  /* 0x000000000000794d */ /* 0x000fea0003800000 */
.L_x_0:
[----:B------:R-:W-:-:S00]  /*00e0*/  BRA `(.L_x_0) ;  /* 0xfffffffc00fc7947 */ /* 0x000fc0000383ffff */
[----:B------:R-:W-:-:S00]  /*00f0*/  NOP ;  /* 0x0000000000007918 */ /* 0x000fc00000000000 */
        /* <DEDUP_REMOVED lines=8> */
.L_x_1:


//--------------------- .nv.shared.reserved.0     --------------------------
	.section	.nv.shared.reserved.0,"aw",@nobits
	.weak		__nv_reservedSMEM_offset_0_alias
	.size		__nv_reservedSMEM_offset_0_alias, 0, 64
	.other		__nv_reservedSMEM_offset_0_alias,@"STO_CUDA_RESERVED_SHARED STV_DEFAULT"
__nv_reservedSMEM_offset_0_alias:
	.zero		0
	.zero		64


//--------------------- .nv.constant0._Z10add_vectorPiS_S_ --------------------------
	.section	.nv.constant0._Z10add_vectorPiS_S_,"a",@progbits
	.sectionflags	@""
	.align	4
.nv.constant0._Z10add_vectorPiS_S_:
	.zero		920


//--------------------- SYMBOLS --------------------------

	.type		.nv.reservedSmem.offset0,@object
	.size		.nv.reservedSmem.offset0,0x4
